//
// Generated by NVIDIA NVVM Compiler
//
// Compiler Build ID: CL-36424714
// Cuda compilation tools, release 13.0, V13.0.88
// Based on NVVM 20.0.0
//

.version 9.0
.target sm_100
.address_size 64

	// .globl	metricCenter
.global .align 8 .b8 devResult[16];
// shrResult has been demoted

.visible .entry metricCenter(
	.param .u64 .ptr .align 1 metricCenter_param_0,
	.param .u64 .ptr .align 1 metricCenter_param_1,
	.param .u32 metricCenter_param_2
)
{
	.reg .pred 	%p<21>;
	.reg .b32 	%r<10>;
	.reg .b64 	%rd<20>;
	.reg .b64 	%fd<34>;
	// demoted variable
	.shared .align 8 .b8 shrResult[2048];
	ld.param.u64 	%rd8, [metricCenter_param_0];
	ld.param.u64 	%rd9, [metricCenter_param_1];
	ld.param.u32 	%r3, [metricCenter_param_2];
	cvta.to.global.u64 	%rd1, %rd9;
	cvta.to.global.u64 	%rd2, %rd8;
	mov.u32 	%r1, %tid.x;
	setp.ge.u32 	%p1, %r1, %r3;
	mov.f64 	%fd33, 0d0000000000000000;
	@%p1 bra 	$L__BB0_3;
	mov.u32 	%r4, %nctaid.x;
	shl.b32 	%r5, %r4, 8;
	cvt.u64.u32 	%rd19, %r1;
	mov.u32 	%r6, %ctaid.x;
	mul.wide.u32 	%rd10, %r6, 8;
	add.s64 	%rd11, %rd2, %rd10;
	ld.global.f64 	%fd1, [%rd11];
	add.s64 	%rd12, %rd1, %rd10;
	ld.global.f64 	%fd2, [%rd12];
	cvt.s64.s32 	%rd4, %r5;
	cvt.s64.s32 	%rd5, %r3;
	mov.f64 	%fd33, 0d0000000000000000;
$L__BB0_2:
	shl.b64 	%rd13, %rd19, 3;
	add.s64 	%rd14, %rd2, %rd13;
	ld.global.f64 	%fd16, [%rd14];
	sub.f64 	%fd17, %fd1, %fd16;
	add.s64 	%rd15, %rd1, %rd13;
	ld.global.f64 	%fd18, [%rd15];
	sub.f64 	%fd19, %fd2, %fd18;
	mul.f64 	%fd20, %fd19, %fd19;
	fma.rn.f64 	%fd21, %fd17, %fd17, %fd20;
	sqrt.rn.f64 	%fd22, %fd21;
	setp.gt.f64 	%p2, %fd22, %fd33;
	selp.f64 	%fd33, %fd22, %fd33, %p2;
	add.s64 	%rd19, %rd19, %rd4;
	setp.lt.u64 	%p3, %rd19, %rd5;
	@%p3 bra 	$L__BB0_2;
$L__BB0_3:
	shl.b32 	%r7, %r1, 3;
	mov.u32 	%r8, shrResult;
	add.s32 	%r2, %r8, %r7;
	st.shared.f64 	[%r2], %fd33;
	bar.sync 	0;
	setp.gt.u32 	%p4, %r1, 127;
	@%p4 bra 	$L__BB0_6;
	ld.shared.f64 	%fd23, [%r2];
	ld.shared.f64 	%fd6, [%r2+1024];
	setp.geu.f64 	%p5, %fd23, %fd6;
	@%p5 bra 	$L__BB0_6;
	st.shared.f64 	[%r2], %fd6;
$L__BB0_6:
	bar.sync 	0;
	setp.gt.u32 	%p6, %r1, 63;
	@%p6 bra 	$L__BB0_9;
	ld.shared.f64 	%fd24, [%r2];
	ld.shared.f64 	%fd7, [%r2+512];
	setp.geu.f64 	%p7, %fd24, %fd7;
	@%p7 bra 	$L__BB0_9;
	st.shared.f64 	[%r2], %fd7;
$L__BB0_9:
	bar.sync 	0;
	setp.gt.u32 	%p8, %r1, 31;
	@%p8 bra 	$L__BB0_12;
	ld.shared.f64 	%fd25, [%r2];
	ld.shared.f64 	%fd8, [%r2+256];
	setp.geu.f64 	%p9, %fd25, %fd8;
	@%p9 bra 	$L__BB0_12;
	st.shared.f64 	[%r2], %fd8;
$L__BB0_12:
	bar.sync 	0;
	setp.gt.u32 	%p10, %r1, 15;
	@%p10 bra 	$L__BB0_15;
	ld.shared.f64 	%fd26, [%r2];
	ld.shared.f64 	%fd9, [%r2+128];
	setp.geu.f64 	%p11, %fd26, %fd9;
	@%p11 bra 	$L__BB0_15;
	st.shared.f64 	[%r2], %fd9;
$L__BB0_15:
	bar.sync 	0;
	setp.gt.u32 	%p12, %r1, 7;
	@%p12 bra 	$L__BB0_18;
	ld.shared.f64 	%fd27, [%r2];
	ld.shared.f64 	%fd10, [%r2+64];
	setp.geu.f64 	%p13, %fd27, %fd10;
	@%p13 bra 	$L__BB0_18;
	st.shared.f64 	[%r2], %fd10;
$L__BB0_18:
	bar.sync 	0;
	setp.gt.u32 	%p14, %r1, 3;
	@%p14 bra 	$L__BB0_21;
	ld.shared.f64 	%fd28, [%r2];
	ld.shared.f64 	%fd11, [%r2+32];
	setp.geu.f64 	%p15, %fd28, %fd11;
	@%p15 bra 	$L__BB0_21;
	st.shared.f64 	[%r2], %fd11;
$L__BB0_21:
	bar.sync 	0;
	setp.gt.u32 	%p16, %r1, 1;
	@%p16 bra 	$L__BB0_24;
	ld.shared.f64 	%fd29, [%r2];
	ld.shared.f64 	%fd12, [%r2+16];
	setp.geu.f64 	%p17, %fd29, %fd12;
	@%p17 bra 	$L__BB0_24;
	st.shared.f64 	[%r2], %fd12;
$L__BB0_24:
	bar.sync 	0;
	setp.ne.s32 	%p18, %r1, 0;
	@%p18 bra 	$L__BB0_27;
	ld.shared.f64 	%fd30, [%r2];
	ld.shared.f64 	%fd13, [shrResult+8];
	setp.geu.f64 	%p19, %fd30, %fd13;
	@%p19 bra 	$L__BB0_27;
	st.shared.f64 	[%r2], %fd13;
$L__BB0_27:
	setp.ne.s32 	%p20, %r1, 0;
	bar.sync 	0;
	@%p20 bra 	$L__BB0_29;
	ld.shared.f64 	%fd31, [shrResult];
	mov.u32 	%r9, %ctaid.x;
	mul.wide.u32 	%rd16, %r9, 8;
	mov.u64 	%rd17, devResult;
	add.s64 	%rd18, %rd17, %rd16;
	st.global.f64 	[%rd18], %fd31;
$L__BB0_29:
	ret;

}


// ===== COMPILED SASS (sm_100) =====

	.target	sm_100

	.elftype	@"ET_EXEC"


//--------------------- .note.nv.tkinfo           --------------------------
	.section	.note.nv.tkinfo,"",@"SHT_NOTE"
	.sectionflags	@"SHF_NOTE_NV_TKINFO"
	.tkinfo
        /*0018*/ 	.word	0x00000002
        /*0030*/ 	.string	""
        /*0030*/ 	.string	"ptxas"
        /*0030*/ 	.string	"Cuda compilation tools, release 13.0, V13.0.88"
        /*0030*/ 	.string	"Build cuda_13.0.r13.0/compiler.36424714_0"
        /*0030*/ 	.string	"-arch sm_100 -m 64 "



//--------------------- .note.nv.cuinfo           --------------------------
	.section	.note.nv.cuinfo,"",@"SHT_NOTE"
	.sectionflags	@"SHF_NOTE_NV_CUINFO"
        /*0018*/ 	.short	0x0002
        /*001a*/ 	.short	0x0064
        /*001c*/ 	.short	0x0082
	.zero		2


//--------------------- .nv.info                  --------------------------
	.section	.nv.info,"",@"SHT_CUDA_INFO"
	.align	4


	//----- nvinfo : EIATTR_REGCOUNT
	.align		4
        /*0000*/ 	.byte	0x04, 0x2f
        /*0002*/ 	.short	(.L_2 - .L_1)
	.align		4
.L_1:
        /*0004*/ 	.word	index@(metricCenter)
        /*0008*/ 	.word	0x0000001c


	//----- nvinfo : EIATTR_FRAME_SIZE
	.align		4
.L_2:
        /*000c*/ 	.byte	0x04, 0x11
        /*000e*/ 	.short	(.L_4 - .L_3)
	.align		4
.L_3:
        /*0010*/ 	.word	index@($__internal_0_$__cuda_sm20_dsqrt_rn_f64_mediumpath_v1)
        /*0014*/ 	.word	0x00000000


	//----- nvinfo : EIATTR_FRAME_SIZE
	.align		4
.L_4:
        /*0018*/ 	.byte	0x04, 0x11
        /*001a*/ 	.short	(.L_6 - .L_5)
	.align		4
.L_5:
        /*001c*/ 	.word	index@(metricCenter)
        /*0020*/ 	.word	0x00000000


	//----- nvinfo : EIATTR_MIN_STACK_SIZE
	.align		4
.L_6:
        /*0024*/ 	.byte	0x04, 0x12
        /*0026*/ 	.short	(.L_8 - .L_7)
	.align		4
.L_7:
        /*0028*/ 	.word	index@(metricCenter)
        /*002c*/ 	.word	0x00000000
.L_8:


//--------------------- .nv.compat                --------------------------
	.section	.nv.compat,"",@"SHT_CUDA_COMPAT_INFO"
	.align	4
        /*0000*/ 	.byte	0x02, 0x09, 0x00, 0x00, 0x02, 0x02, 0x01, 0x00, 0x02, 0x05, 0x05, 0x00, 0x03, 0x07, 0x01, 0x01
        /*0010*/ 	.byte	0x02, 0x03, 0x00, 0x00, 0x02, 0x06, 0x01, 0x00, 0x04, 0x0b, 0x08, 0x00, 0x01, 0x00, 0x00, 0x00
        /*0020*/ 	.byte	0x00, 0x00, 0x00, 0x00


//--------------------- .nv.info.metricCenter     --------------------------
	.section	.nv.info.metricCenter,"",@"SHT_CUDA_INFO"
	.sectionflags	@""
	.align	4


	//----- nvinfo : EIATTR_CUDA_API_VERSION
	.align		4
        /*0000*/ 	.byte	0x04, 0x37
        /*0002*/ 	.short	(.L_10 - .L_9)
.L_9:
        /*0004*/ 	.word	0x00000082


	//----- nvinfo : EIATTR_KPARAM_INFO
	.align		4
.L_10:
        /*0008*/ 	.byte	0x04, 0x17
        /*000a*/ 	.short	(.L_12 - .L_11)
.L_11:
        /*000c*/ 	.word	0x00000000
        /*0010*/ 	.short	0x0002
        /*0012*/ 	.short	0x0010
        /*0014*/ 	.byte	0x00, 0xf0, 0x11, 0x00


	//----- nvinfo : EIATTR_KPARAM_INFO
	.align		4
.L_12:
        /*0018*/ 	.byte	0x04, 0x17
        /*001a*/ 	.short	(.L_14 - .L_13)
.L_13:
        /*001c*/ 	.word	0x00000000
        /*0020*/ 	.short	0x0001
        /*0022*/ 	.short	0x0008
        /*0024*/ 	.byte	0x00, 0xf5, 0x21, 0x00


	//----- nvinfo : EIATTR_KPARAM_INFO
	.align		4
.L_14:
        /*0028*/ 	.byte	0x04, 0x17
        /*002a*/ 	.short	(.L_16 - .L_15)
.L_15:
        /*002c*/ 	.word	0x00000000
        /*0030*/ 	.short	0x0000
        /*0032*/ 	.short	0x0000
        /*0034*/ 	.byte	0x00, 0xf5, 0x21, 0x00


	//----- nvinfo : EIATTR_SPARSE_MMA_MASK
	.align		4
.L_16:
        /*0038*/ 	.byte	0x03, 0x50
        /*003a*/ 	.short	0x0000


	//----- nvinfo : EIATTR_MAXREG_COUNT
	.align		4
        /*003c*/ 	.byte	0x03, 0x1b
        /*003e*/ 	.short	0x00ff


	//----- nvinfo : EIATTR_NUM_BARRIERS
	.align		4
        /*0040*/ 	.byte	0x02, 0x4c
        /*0042*/ 	.byte	0x01
	.zero		1


	//----- nvinfo : EIATTR_MERCURY_ISA_VERSION
	.align		4
        /*0044*/ 	.byte	0x03, 0x5f
        /*0046*/ 	.short	0x0101


	//----- nvinfo : EIATTR_VRC_CTA_INIT_COUNT
	.align		4
        /*0048*/ 	.byte	0x02, 0x4a
	.zero		1
	.zero		1


	//----- nvinfo : EIATTR_EXIT_INSTR_OFFSETS
	.align		4
        /*004c*/ 	.byte	0x04, 0x1c
        /*004e*/ 	.short	(.L_18 - .L_17)


	//   ....[0]....
.L_17:
        /*0050*/ 	.word	0x00000900


	//   ....[1]....
        /*0054*/ 	.word	0x00000960


	//----- nvinfo : EIATTR_CRS_STACK_SIZE
	.align		4
.L_18:
        /*0058*/ 	.byte	0x04, 0x1e
        /*005a*/ 	.short	(.L_20 - .L_19)
.L_19:
        /*005c*/ 	.word	0x00000000


	//----- nvinfo : EIATTR_CBANK_PARAM_SIZE
	.align		4
.L_20:
        /*0060*/ 	.byte	0x03, 0x19
        /*0062*/ 	.short	0x0014


	//----- nvinfo : EIATTR_PARAM_CBANK
	.align		4
        /*0064*/ 	.byte	0x04, 0x0a
        /*0066*/ 	.short	(.L_22 - .L_21)
	.align		4
.L_21:
        /*0068*/ 	.word	index@(.nv.constant0.metricCenter)
        /*006c*/ 	.short	0x0380
        /*006e*/ 	.short	0x0014


	//----- nvinfo : EIATTR_SW_WAR
	.align		4
.L_22:
        /*0070*/ 	.byte	0x04, 0x36
        /*0072*/ 	.short	(.L_24 - .L_23)
.L_23:
        /*0074*/ 	.word	0x00000008
.L_24:


//--------------------- .nv.callgraph             --------------------------
	.section	.nv.callgraph,"",@"SHT_CUDA_CALLGRAPH"
	.align	4
	.sectionentsize	8
	.align		4
        /*0000*/ 	.word	0x00000000
	.align		4
        /*0004*/ 	.word	0xffffffff
	.align		4
        /*0008*/ 	.word	0x00000000
	.align		4
        /*000c*/ 	.word	0xfffffffe
	.align		4
        /*0010*/ 	.word	0x00000000
	.align		4
        /*0014*/ 	.word	0xfffffffd
	.align		4
        /*0018*/ 	.word	0x00000000
	.align		4
        /*001c*/ 	.word	0xfffffffc


//--------------------- .nv.constant4             --------------------------
	.section	.nv.constant4,"a",@progbits
	.align	8
	.align		8
.nv.constant4:
        /*0000*/ 	.dword	devResult


//--------------------- .text.metricCenter        --------------------------
	.section	.text.metricCenter,"ax",@progbits
	.align	128
        .global         metricCenter
        .type           metricCenter,@function
        .size           metricCenter,(.L_x_26 - metricCenter)
        .other          metricCenter,@"STO_CUDA_ENTRY STV_DEFAULT"
metricCenter:
.text.metricCenter:
[----:B------:R-:W-:Y:S01]  /*0000*/  LDC R1, c[0x0][0x37c] ;  /* 0x0000df00ff017b82 */ /* 0x000fe20000000800 */
[----:B------:R-:W0:Y:S07]  /*0010*/  S2R R0, SR_TID.X ;  /* 0x0000000000007919 */ /* 0x000e2e0000002100 */
[----:B------:R-:W0:Y:S01]  /*0020*/  LDC R9, c[0x0][0x390] ;  /* 0x0000e400ff097b82 */ /* 0x000e220000000800 */
[----:B------:R-:W1:Y:S01]  /*0030*/  LDCU.64 UR6, c[0x0][0x358] ;  /* 0x00006b00ff0677ac */ /* 0x000e620008000a00 */
[----:B------:R-:W-:Y:S01]  /*0040*/  BSSY.RECONVERGENT B0, `(.L_x_0) ;  /* 0x000003d000007945 */ /* 0x000fe20003800200 */
[----:B------:R-:W-:Y:S01]  /*0050*/  CS2R R6, SRZ ;  /* 0x0000000000067805 */ /* 0x000fe2000001ff00 */
[----:B------:R-:W2:Y:S01]  /*0060*/  LDCU UR4, c[0x0][0x390] ;  /* 0x00007200ff0477ac */ /* 0x000ea20008000800 */
[----:B------:R-:W3:Y:S01]  /*0070*/  LDCU.128 UR8, c[0x0][0x380] ;  /* 0x00007000ff0877ac */ /* 0x000ee20008000c00 */
[----:B0-----:R-:W-:-:S13]  /*0080*/  ISETP.GE.U32.AND P0, PT, R0, R9, PT ;  /* 0x000000090000720c */ /* 0x001fda0003f06070 */
[----:B-123--:R-:W-:Y:S05]  /*0090*/  @P0 BRA `(.L_x_1) ;  /* 0x0000000000dc0947 */ /* 0x00efea0003800000 */
[----:B------:R-:W0:Y:S01]  /*00a0*/  S2R R7, SR_CTAID.X ;  /* 0x0000000000077919 */ /* 0x000e220000002500 */
[----:B------:R-:W0:Y:S08]  /*00b0*/  LDC.64 R4, c[0x0][0x380] ;  /* 0x0000e000ff047b82 */ /* 0x000e300000000a00 */
[----:B------:R-:W1:Y:S01]  /*00c0*/  LDC.64 R2, c[0x0][0x388] ;  /* 0x0000e200ff027b82 */ /* 0x000e620000000a00 */
[----:B0-----:R-:W-:-:S04]  /*00d0*/  IMAD.WIDE.U32 R4, R7, 0x8, R4 ;  /* 0x0000000807047825 */ /* 0x001fc800078e0004 */
[----:B-1----:R-:W-:Y:S02]  /*00e0*/  IMAD.WIDE.U32 R2, R7, 0x8, R2 ;  /* 0x0000000807027825 */ /* 0x002fe400078e0002 */
[----:B------:R-:W5:Y:S04]  /*00f0*/  LDG.E.64 R4, desc[UR6][R4.64] ;  /* 0x0000000604047981 */ /* 0x000f68000c1e1b00 */
[----:B------:R-:W5:Y:S01]  /*0100*/  LDG.E.64 R2, desc[UR6][R2.64] ;  /* 0x0000000602027981 */ /* 0x000f62000c1e1b00 */
[----:B------:R-:W0:Y:S01]  /*0110*/  LDC R25, c[0x0][0x370] ;  /* 0x0000dc00ff197b82 */ /* 0x000e220000000800 */
[----:B------:R-:W-:Y:S01]  /*0120*/  SHF.R.S32.HI R22, RZ, 0x1f, R9 ;  /* 0x0000001fff167819 */ /* 0x000fe20000011409 */
[----:B------:R-:W-:Y:S01]  /*0130*/  IMAD.MOV.U32 R23, RZ, RZ, R0 ;  /* 0x000000ffff177224 */ /* 0x000fe200078e0000 */
[----:B------:R-:W-:Y:S01]  /*0140*/  CS2R R6, SRZ ;  /* 0x0000000000067805 */ /* 0x000fe2000001ff00 */
[----:B------:R-:W-:-:S02]  /*0150*/  IMAD.MOV.U32 R24, RZ, RZ, RZ ;  /* 0x000000ffff187224 */ /* 0x000fc400078e00ff */
[----:B0-----:R-:W-:-:S07]  /*0160*/  IMAD.SHL.U32 R25, R25, 0x100, RZ ;  /* 0x0000010019197824 */ /* 0x001fce00078e00ff */
.L_x_4:
[C---:B------:R-:W-:Y:S01]  /*0170*/  IMAD.SHL.U32 R16, R23.reuse, 0x8, RZ ;  /* 0x0000000817107824 */ /* 0x040fe200078e00ff */
[----:B------:R-:W-:-:S04]  /*0180*/  SHF.L.U64.HI R8, R23, 0x3, R24 ;  /* 0x0000000317087819 */ /* 0x000fc80000010218 */
[----:B------:R-:W-:-:S04]  /*0190*/  IADD3 R14, P0, PT, R16, UR10, RZ ;  /* 0x0000000a100e7c10 */ /* 0x000fc8000ff1e0ff */
[----:B------:R-:W-:Y:S02]  /*01a0*/  IADD3.X R15, PT, PT, R8, UR11, RZ, P0, !PT ;  /* 0x0000000b080f7c10 */ /* 0x000fe400087fe4ff */
[----:B------:R-:W-:-:S03]  /*01b0*/  IADD3 R16, P0, PT, R16, UR8, RZ ;  /* 0x0000000810107c10 */ /* 0x000fc6000ff1e0ff */
[----:B------:R0:W2:Y:S01]  /*01c0*/  LDG.E.64 R10, desc[UR6][R14.64] ;  /* 0x000000060e0a7981 */ /* 0x0000a2000c1e1b00 */
[----:B------:R-:W-:-:S05]  /*01d0*/  IADD3.X R17, PT, PT, R8, UR9, RZ, P0, !PT ;  /* 0x0000000908117c10 */ /* 0x000fca00087fe4ff */
[----:B------:R-:W3:Y:S01]  /*01e0*/  LDG.E.64 R8, desc[UR6][R16.64] ;  /* 0x0000000610087981 */ /* 0x000ee2000c1e1b00 */
[C---:B------:R-:W-:Y:S01]  /*01f0*/  IADD3 R23, P0, PT, R25.reuse, R23, RZ ;  /* 0x0000001719177210 */ /* 0x040fe20007f1e0ff */
[----:B------:R-:W-:Y:S01]  /*0200*/  BSSY.RECONVERGENT B1, `(.L_x_2) ;  /* 0x000001c000017945 */ /* 0x000fe20003800200 */
[----:B0-----:R-:W-:Y:S02]  /*0210*/  IMAD.MOV.U32 R14, RZ, RZ, 0x0 ;  /* 0x00000000ff0e7424 */ /* 0x001fe400078e00ff */
[----:B------:R-:W-:Y:S01]  /*0220*/  LEA.HI.X.SX32 R24, R25, R24, 0x1, P0 ;  /* 0x0000001819187211 */ /* 0x000fe200000f0eff */
[----:B------:R-:W-:Y:S01]  /*0230*/  IMAD.MOV.U32 R15, RZ, RZ, 0x3fd80000 ;  /* 0x3fd80000ff0f7424 */ /* 0x000fe200078e00ff */
[----:B------:R-:W-:-:S04]  /*0240*/  ISETP.GE.U32.AND P0, PT, R23, UR4, PT ;  /* 0x0000000417007c0c */ /* 0x000fc8000bf06070 */
[----:B------:R-:W-:Y:S01]  /*0250*/  ISETP.GE.U32.AND.EX P0, PT, R24, R22, PT, P0 ;  /* 0x000000161800720c */ /* 0x000fe20003f06100 */
[----:B--2--5:R-:W-:Y:S02]  /*0260*/  DADD R10, R2, -R10 ;  /* 0x00000000020a7229 */ /* 0x024fe4000000080a */
[----:B---3--:R-:W-:-:S06]  /*0270*/  DADD R8, R4, -R8 ;  /* 0x0000000004087229 */ /* 0x008fcc0000000808 */
[----:B------:R-:W-:-:S08]  /*0280*/  DMUL R10, R10, R10 ;  /* 0x0000000a0a0a7228 */ /* 0x000fd00000000000 */
[----:B------:R-:W-:-:S06]  /*0290*/  DFMA R8, R8, R8, R10 ;  /* 0x000000080808722b */ /* 0x000fcc000000000a */
[----:B------:R-:W0:Y:S04]  /*02a0*/  MUFU.RSQ64H R11, R9 ;  /* 0x00000009000b7308 */ /* 0x000e280000001c00 */
[----:B------:R-:W-:-:S05]  /*02b0*/  VIADD R10, R9, 0xfcb00000 ;  /* 0xfcb00000090a7836 */ /* 0x000fca0000000000 */
[----:B------:R-:W-:Y:S01]  /*02c0*/  ISETP.GE.U32.AND P1, PT, R10, 0x7ca00000, PT ;  /* 0x7ca000000a00780c */ /* 0x000fe20003f26070 */
[----:B0-----:R-:W-:-:S08]  /*02d0*/  DMUL R12, R10, R10 ;  /* 0x0000000a0a0c7228 */ /* 0x001fd00000000000 */
[----:B------:R-:W-:-:S08]  /*02e0*/  DFMA R12, R8, -R12, 1 ;  /* 0x3ff00000080c742b */ /* 0x000fd0000000080c */
[----:B------:R-:W-:Y:S02]  /*02f0*/  DFMA R14, R12, R14, 0.5 ;  /* 0x3fe000000c0e742b */ /* 0x000fe4000000000e */
[----:B------:R-:W-:-:S08]  /*0300*/  DMUL R12, R10, R12 ;  /* 0x0000000c0a0c7228 */ /* 0x000fd00000000000 */
[----:B------:R-:W-:-:S08]  /*0310*/  DFMA R12, R14, R12, R10 ;  /* 0x0000000c0e0c722b */ /* 0x000fd0000000000a */
[----:B------:R-:W-:Y:S02]  /*0320*/  DMUL R14, R8, R12 ;  /* 0x0000000c080e7228 */ /* 0x000fe40000000000 */
[----:B------:R-:W-:Y:S02]  /*0330*/  VIADD R19, R13, 0xfff00000 ;  /* 0xfff000000d137836 */ /* 0x000fe40000000000 */
[----:B------:R-:W-:-:S04]  /*0340*/  IMAD.MOV.U32 R18, RZ, RZ, R12 ;  /* 0x000000ffff127224 */ /* 0x000fc800078e000c */
[----:B------:R-:W-:-:S08]  /*0350*/  DFMA R16, R14, -R14, R8 ;  /* 0x8000000e0e10722b */ /* 0x000fd00000000008 */
[----:B------:R-:W-:Y:S01]  /*0360*/  DFMA R20, R16, R18, R14 ;  /* 0x000000121014722b */ /* 0x000fe2000000000e */
[----:B------:R-:W-:Y:S10]  /*0370*/  @!P1 BRA `(.L_x_3) ;  /* 0x0000000000109947 */ /* 0x000ff40003800000 */
[----:B------:R-:W-:-:S07]  /*0380*/  MOV R20, 0x3a0 ;  /* 0x000003a000147802 */ /* 0x000fce0000000f00 */
[----:B------:R-:W-:Y:S05]  /*0390*/  CALL.REL.NOINC `($__internal_0_$__cuda_sm20_dsqrt_rn_f64_mediumpath_v1) ;  /* 0x0000000400747944 */ /* 0x000fea0003c00000 */
[----:B------:R-:W-:Y:S02]  /*03a0*/  IMAD.MOV.U32 R20, RZ, RZ, R10 ;  /* 0x000000ffff147224 */ /* 0x000fe400078e000a */
[----:B------:R-:W-:-:S07]  /*03b0*/  IMAD.MOV.U32 R21, RZ, RZ, R11 ;  /* 0x000000ffff157224 */ /* 0x000fce00078e000b */
.L_x_3:
[----:B------:R-:W-:Y:S05]  /*03c0*/  BSYNC.RECONVERGENT B1 ;  /* 0x0000000000017941 */ /* 0x000fea0003800200 */
.L_x_2:
[----:B------:R-:W-:-:S06]  /*03d0*/  DSETP.GT.AND P1, PT, R20, R6, PT ;  /* 0x000000061400722a */ /* 0x000fcc0003f24000 */
[----:B------:R-:W-:Y:S02]  /*03e0*/  FSEL R6, R20, R6, P1 ;  /* 0x0000000614067208 */ /* 0x000fe40000800000 */
[----:B------:R-:W-:Y:S01]  /*03f0*/  FSEL R7, R21, R7, P1 ;  /* 0x0000000715077208 */ /* 0x000fe20000800000 */
[----:B------:R-:W-:Y:S06]  /*0400*/  @!P0 BRA `(.L_x_4) ;  /* 0xfffffffc00588947 */ /* 0x000fec000383ffff */
.L_x_1:
[----:B------:R-:W-:Y:S05]  /*0410*/  BSYNC.RECONVERGENT B0 ;  /* 0x0000000000007941 */ /* 0x000fea0003800200 */
.L_x_0:
[----:B------:R-:W0:Y:S01]  /*0420*/  S2UR UR5, SR_CgaCtaId ;  /* 0x00000000000579c3 */ /* 0x000e220000008800 */
[----:B------:R-:W-:Y:S01]  /*0430*/  UMOV UR4, 0x400 ;  /* 0x0000040000047882 */ /* 0x000fe20000000000 */
[C---:B------:R-:W-:Y:S01]  /*0440*/  ISETP.GT.U32.AND P6, PT, R0.reuse, 0x7f, PT ;  /* 0x0000007f0000780c */ /* 0x040fe20003fc4070 */
[----:B------:R-:W-:Y:S01]  /*0450*/  BSSY.RECONVERGENT B0, `(.L_x_5) ;  /* 0x0000010000007945 */ /* 0x000fe20003800200 */
[C---:B------:R-:W-:Y:S02]  /*0460*/  ISETP.GT.U32.AND P5, PT, R0.reuse, 0x3f, PT ;  /* 0x0000003f0000780c */ /* 0x040fe40003fa4070 */
[C---:B------:R-:W-:Y:S02]  /*0470*/  ISETP.GT.U32.AND P4, PT, R0.reuse, 0x1f, PT ;  /* 0x0000001f0000780c */ /* 0x040fe40003f84070 */
[C---:B------:R-:W-:Y:S02]  /*0480*/  ISETP.GT.U32.AND P3, PT, R0.reuse, 0xf, PT ;  /* 0x0000000f0000780c */ /* 0x040fe40003f64070 */
[----:B------:R-:W-:-:S02]  /*0490*/  ISETP.GT.U32.AND P2, PT, R0, 0x7, PT ;  /* 0x000000070000780c */ /* 0x000fc40003f44070 */
[C---:B------:R-:W-:Y:S02]  /*04a0*/  ISETP.GT.U32.AND P1, PT, R0.reuse, 0x3, PT ;  /* 0x000000030000780c */ /* 0x040fe40003f24070 */
[----:B------:R-:W-:Y:S01]  /*04b0*/  ISETP.GT.U32.AND P0, PT, R0, 0x1, PT ;  /* 0x000000010000780c */ /* 0x000fe20003f04070 */
[----:B0-----:R-:W-:-:S06]  /*04c0*/  ULEA UR4, UR5, UR4, 0x18 ;  /* 0x0000000405047291 */ /* 0x001fcc000f8ec0ff */
[----:B------:R-:W-:-:S05]  /*04d0*/  LEA R3, R0, UR4, 0x3 ;  /* 0x0000000400037c11 */ /* 0x000fca000f8e18ff */
[----:B------:R0:W-:Y:S01]  /*04e0*/  STS.64 [R3], R6 ;  /* 0x0000000603007388 */ /* 0x0001e20000000a00 */
[----:B------:R-:W-:Y:S06]  /*04f0*/  BAR.SYNC.DEFER_BLOCKING 0x0 ;  /* 0x0000000000007b1d */ /* 0x000fec0000010000 */
[----:B------:R-:W-:Y:S05]  /*0500*/  @P6 BRA `(.L_x_6) ;  /* 0x0000000000106947 */ /* 0x000fea0003800000 */
[----:B------:R-:W-:Y:S04]  /*0510*/  LDS.64 R4, [R3] ;  /* 0x0000000003047984 */ /* 0x000fe80000000a00 */
[----:B0-----:R-:W0:Y:S02]  /*0520*/  LDS.64 R6, [R3+0x400] ;  /* 0x0004000003067984 */ /* 0x001e240000000a00 */
[----:B0-----:R-:W-:-:S14]  /*0530*/  DSETP.GEU.AND P6, PT, R4, R6, PT ;  /* 0x000000060400722a */ /* 0x001fdc0003fce000 */
[----:B------:R1:W-:Y:S02]  /*0540*/  @!P6 STS.64 [R3], R6 ;  /* 0x000000060300e388 */ /* 0x0003e40000000a00 */
.L_x_6:
[----:B------:R-:W-:Y:S05]  /*0550*/  BSYNC.RECONVERGENT B0 ;  /* 0x0000000000007941 */ /* 0x000fea0003800200 */
.L_x_5:
[----:B------:R-:W-:Y:S01]  /*0560*/  BAR.SYNC.DEFER_BLOCKING 0x0 ;  /* 0x0000000000007b1d */ /* 0x000fe20000010000 */
[----:B------:R-:W-:-:S05]  /*0570*/  ISETP.NE.AND P6, PT, R0, RZ, PT ;  /* 0x000000ff0000720c */ /* 0x000fca0003fc5270 */
[----:B------:R-:W-:Y:S04]  /*0580*/  BSSY.RECONVERGENT B0, `(.L_x_7) ;  /* 0x0000006000007945 */ /* 0x000fe80003800200 */
[----:B------:R-:W-:Y:S05]  /*0590*/  @P5 BRA `(.L_x_8) ;  /* 0x0000000000105947 */ /* 0x000fea0003800000 */
[----:B------:R-:W-:Y:S04]  /*05a0*/  LDS.64 R4, [R3] ;  /* 0x0000000003047984 */ /* 0x000fe80000000a00 */
[----:B01----:R-:W0:Y:S02]  /*05b0*/  LDS.64 R6, [R3+0x200] ;  /* 0x0002000003067984 */ /* 0x003e240000000a00 */
[----:B0-----:R-:W-:-:S14]  /*05c0*/  DSETP.GEU.AND P5, PT, R4, R6, PT ;  /* 0x000000060400722a */ /* 0x001fdc0003fae000 */
[----:B------:R2:W-:Y:S02]  /*05d0*/  @!P5 STS.64 [R3], R6 ;  /* 0x000000060300d388 */ /* 0x0005e40000000a00 */
.L_x_8:
[----:B------:R-:W-:Y:S05]  /*05e0*/  BSYNC.RECONVERGENT B0 ;  /* 0x0000000000007941 */ /* 0x000fea0003800200 */
.L_x_7:
[----:B------:R-:W-:Y:S06]  /*05f0*/  BAR.SYNC.DEFER_BLOCKING 0x0 ;  /* 0x0000000000007b1d */ /* 0x000fec0000010000 */
[----:B------:R-:W-:Y:S04]  /*0600*/  BSSY.RECONVERGENT B0, `(.L_x_9) ;  /* 0x0000006000007945 */ /* 0x000fe80003800200 */
[----:B------:R-:W-:Y:S05]  /*0610*/  @P4 BRA `(.L_x_10) ;  /* 0x0000000000104947 */ /* 0x000fea0003800000 */
[----:B------:R-:W-:Y:S04]  /*0620*/  LDS.64 R4, [R3] ;  /* 0x0000000003047984 */ /* 0x000fe80000000a00 */
[----:B012---:R-:W0:Y:S02]  /*0630*/  LDS.64 R6, [R3+0x100] ;  /* 0x0001000003067984 */ /* 0x007e240000000a00 */
[----:B0-----:R-:W-:-:S14]  /*0640*/  DSETP.GEU.AND P4, PT, R4, R6, PT ;  /* 0x000000060400722a */ /* 0x001fdc0003f8e000 */
[----:B------:R3:W-:Y:S02]  /*0650*/  @!P4 STS.64 [R3], R6 ;  /* 0x000000060300c388 */ /* 0x0007e40000000a00 */
.L_x_10:
[----:B------:R-:W-:Y:S05]  /*0660*/  BSYNC.RECONVERGENT B0 ;  /* 0x0000000000007941 */ /* 0x000fea0003800200 */
.L_x_9:
[----:B------:R-:W-:Y:S06]  /*0670*/  BAR.SYNC.DEFER_BLOCKING 0x0 ;  /* 0x0000000000007b1d */ /* 0x000fec0000010000 */
[----:B------:R-:W-:Y:S04]  /*0680*/  BSSY.RECONVERGENT B0, `(.L_x_11) ;  /* 0x0000006000007945 */ /* 0x000fe80003800200 */
[----:B------:R-:W-:Y:S05]  /*0690*/  @P3 BRA `(.L_x_12) ;  /* 0x0000000000103947 */ /* 0x000fea0003800000 */
[----:B------:R-:W-:Y:S04]  /*06a0*/  LDS.64 R4, [R3] ;  /* 0x0000000003047984 */ /* 0x000fe80000000a00 */
[----:B0123--:R-:W0:Y:S02]  /*06b0*/  LDS.64 R6, [R3+0x80] ;  /* 0x0000800003067984 */ /* 0x00fe240000000a00 */
[----:B0-----:R-:W-:-:S14]  /*06c0*/  DSETP.GEU.AND P3, PT, R4, R6, PT ;  /* 0x000000060400722a */ /* 0x001fdc0003f6e000 */
[----:B------:R4:W-:Y:S02]  /*06d0*/  @!P3 STS.64 [R3], R6 ;  /* 0x000000060300b388 */ /* 0x0009e40000000a00 */
.L_x_12:
[----:B------:R-:W-:Y:S05]  /*06e0*/  BSYNC.RECONVERGENT B0 ;  /* 0x0000000000007941 */ /* 0x000fea0003800200 */
.L_x_11:
[----:B------:R-:W-:Y:S06]  /*06f0*/  BAR.SYNC.DEFER_BLOCKING 0x0 ;  /* 0x0000000000007b1d */ /* 0x000fec0000010000 */
[----:B------:R-:W-:Y:S04]  /*0700*/  BSSY.RECONVERGENT B0, `(.L_x_13) ;  /* 0x0000006000007945 */ /* 0x000fe80003800200 */
[----:B------:R-:W-:Y:S05]  /*0710*/  @P2 BRA `(.L_x_14) ;  /* 0x0000000000102947 */ /* 0x000fea0003800000 */
[----:B------:R-:W-:Y:S04]  /*0720*/  LDS.64 R4, [R3] ;  /* 0x0000000003047984 */ /* 0x000fe80000000a00 */
[----:B01234-:R-:W0:Y:S02]  /*0730*/  LDS.64 R6, [R3+0x40] ;  /* 0x0000400003067984 */ /* 0x01fe240000000a00 */
[----:B0-----:R-:W-:-:S14]  /*0740*/  DSETP.GEU.AND P2, PT, R4, R6, PT ;  /* 0x000000060400722a */ /* 0x001fdc0003f4e000 */
[----:B------:R0:W-:Y:S02]  /*0750*/  @!P2 STS.64 [R3], R6 ;  /* 0x000000060300a388 */ /* 0x0001e40000000a00 */
.L_x_14:
[----:B------:R-:W-:Y:S05]  /*0760*/  BSYNC.RECONVERGENT B0 ;  /* 0x0000000000007941 */ /* 0x000fea0003800200 */
.L_x_13:
[----:B------:R-:W-:Y:S06]  /*0770*/  BAR.SYNC.DEFER_BLOCKING 0x0 ;  /* 0x0000000000007b1d */ /* 0x000fec0000010000 */
[----:B------:R-:W-:Y:S04]  /*0780*/  BSSY.RECONVERGENT B0, `(.L_x_15) ;  /* 0x0000006000007945 */ /* 0x000fe80003800200 */
[----:B------:R-:W-:Y:S05]  /*0790*/  @P1 BRA `(.L_x_16) ;  /* 0x0000000000101947 */ /* 0x000fea0003800000 */
[----:B------:R-:W-:Y:S04]  /*07a0*/  LDS.64 R4, [R3] ;  /* 0x0000000003047984 */ /* 0x000fe80000000a00 */
[----:B01234-:R-:W0:Y:S02]  /*07b0*/  LDS.64 R6, [R3+0x20] ;  /* 0x0000200003067984 */ /* 0x01fe240000000a00 */
[----:B0-----:R-:W-:-:S14]  /*07c0*/  DSETP.GEU.AND P1, PT, R4, R6, PT ;  /* 0x000000060400722a */ /* 0x001fdc0003f2e000 */
[----:B------:R0:W-:Y:S02]  /*07d0*/  @!P1 STS.64 [R3], R6 ;  /* 0x0000000603009388 */ /* 0x0001e40000000a00 */
.L_x_16:
[----:B------:R-:W-:Y:S05]  /*07e0*/  BSYNC.RECONVERGENT B0 ;  /* 0x0000000000007941 */ /* 0x000fea0003800200 */
.L_x_15:
[----:B------:R-:W-:Y:S06]  /*07f0*/  BAR.SYNC.DEFER_BLOCKING 0x0 ;  /* 0x0000000000007b1d */ /* 0x000fec0000010000 */
[----:B------:R-:W-:Y:S04]  /*0800*/  BSSY.RECONVERGENT B0, `(.L_x_17) ;  /* 0x0000006000007945 */ /* 0x000fe80003800200 */
[----:B------:R-:W-:Y:S05]  /*0810*/  @P0 BRA `(.L_x_18) ;  /* 0x0000000000100947 */ /* 0x000fea0003800000 */
[----:B------:R-:W-:Y:S04]  /*0820*/  LDS.64 R4, [R3] ;  /* 0x0000000003047984 */ /* 0x000fe80000000a00 */
[----:B01234-:R-:W0:Y:S02]  /*0830*/  LDS.64 R6, [R3+0x10] ;  /* 0x0000100003067984 */ /* 0x01fe240000000a00 */
[----:B0-----:R-:W-:-:S14]  /*0840*/  DSETP.GEU.AND P0, PT, R4, R6, PT ;  /* 0x000000060400722a */ /* 0x001fdc0003f0e000 */
[----:B------:R0:W-:Y:S02]  /*0850*/  @!P0 STS.64 [R3], R6 ;  /* 0x0000000603008388 */ /* 0x0001e40000000a00 */
.L_x_18:
[----:B------:R-:W-:Y:S05]  /*0860*/  BSYNC.RECONVERGENT B0 ;  /* 0x0000000000007941 */ /* 0x000fea0003800200 */
.L_x_17:
[----:B------:R-:W-:Y:S06]  /*0870*/  BAR.SYNC.DEFER_BLOCKING 0x0 ;  /* 0x0000000000007b1d */ /* 0x000fec0000010000 */
[----:B------:R-:W-:Y:S04]  /*0880*/  BSSY.RECONVERGENT B0, `(.L_x_19) ;  /* 0x0000006000007945 */ /* 0x000fe80003800200 */
[----:B------:R-:W-:Y:S05]  /*0890*/  @P6 BRA `(.L_x_20) ;  /* 0x0000000000106947 */ /* 0x000fea0003800000 */
[----:B------:R-:W-:Y:S04]  /*08a0*/  LDS.64 R4, [R3] ;  /* 0x0000000003047984 */ /* 0x000fe80000000a00 */
[----:B01234-:R-:W0:Y:S02]  /*08b0*/  LDS.64 R6, [UR4+0x8] ;  /* 0x00000804ff067984 */ /* 0x01fe240008000a00 */
[----:B0-----:R-:W-:-:S14]  /*08c0*/  DSETP.GEU.AND P0, PT, R4, R6, PT ;  /* 0x000000060400722a */ /* 0x001fdc0003f0e000 */
[----:B------:R0:W-:Y:S02]  /*08d0*/  @!P0 STS.64 [R3], R6 ;  /* 0x0000000603008388 */ /* 0x0001e40000000a00 */
.L_x_20:
[----:B------:R-:W-:Y:S05]  /*08e0*/  BSYNC.RECONVERGENT B0 ;  /* 0x0000000000007941 */ /* 0x000fea0003800200 */
.L_x_19:
[----:B------:R-:W-:Y:S06]  /*08f0*/  BAR.SYNC.DEFER_BLOCKING 0x0 ;  /* 0x0000000000007b1d */ /* 0x000fec0000010000 */
[----:B------:R-:W-:Y:S05]  /*0900*/  @P6 EXIT ;  /* 0x000000000000694d */ /* 0x000fea0003800000 */
[----:B01234-:R-:W0:Y:S01]  /*0910*/  LDS.64 R2, [UR4] ;  /* 0x00000004ff027984 */ /* 0x01fe220008000a00 */
[----:B------:R-:W1:Y:S01]  /*0920*/  LDC.64 R4, c[0x4][RZ] ;  /* 0x01000000ff047b82 */ /* 0x000e620000000a00 */
[----:B------:R-:W1:Y:S02]  /*0930*/  S2R R7, SR_CTAID.X ;  /* 0x0000000000077919 */ /* 0x000e640000002500 */
[----:B-1----:R-:W-:-:S05]  /*0940*/  IMAD.WIDE.U32 R4, R7, 0x8, R4 ;  /* 0x0000000807047825 */ /* 0x002fca00078e0004 */
[----:B0-----:R-:W-:Y:S01]  /*0950*/  STG.E.64 desc[UR6][R4.64], R2 ;  /* 0x0000000204007986 */ /* 0x001fe2000c101b06 */
[----:B------:R-:W-:Y:S05]  /*0960*/  EXIT ;  /* 0x000000000000794d */ /* 0x000fea0003800000 */
        .weak           $__internal_0_$__cuda_sm20_dsqrt_rn_f64_mediumpath_v1
        .type           $__internal_0_$__cuda_sm20_dsqrt_rn_f64_mediumpath_v1,@function
        .size           $__internal_0_$__cuda_sm20_dsqrt_rn_f64_mediumpath_v1,(.L_x_26 - $__internal_0_$__cuda_sm20_dsqrt_rn_f64_mediumpath_v1)
$__internal_0_$__cuda_sm20_dsqrt_rn_f64_mediumpath_v1:
[----:B------:R-:W-:Y:S01]  /*0970*/  ISETP.GE.U32.AND P1, PT, R10, -0x3400000, PT ;  /* 0xfcc000000a00780c */ /* 0x000fe20003f26070 */
[----:B------:R-:W-:Y:S01]  /*0980*/  BSSY.RECONVERGENT B2, `(.L_x_21) ;  /* 0x0000024000027945 */ /* 0x000fe20003800200 */
[----:B------:R-:W-:-:S11]  /*0990*/  IMAD.MOV.U32 R13, RZ, RZ, R19 ;  /* 0x000000ffff0d7224 */ /* 0x000fd600078e0013 */
[----:B------:R-:W-:Y:S05]  /*09a0*/  @!P1 BRA `(.L_x_22) ;  /* 0x0000000000209947 */ /* 0x000fea0003800000 */
[----:B------:R-:W-:-:S10]  /*09b0*/  DFMA.RM R12, R16, R12, R14 ;  /* 0x0000000c100c722b */ /* 0x000fd4000000400e */
[----:B------:R-:W-:-:S05]  /*09c0*/  IADD3 R10, P1, PT, R12, 0x1, RZ ;  /* 0x000000010c0a7810 */ /* 0x000fca0007f3e0ff */
[----:B------:R-:W-:-:S06]  /*09d0*/  IMAD.X R11, RZ, RZ, R13, P1 ;  /* 0x000000ffff0b7224 */ /* 0x000fcc00008e060d */
[----:B------:R-:W-:-:S08]  /*09e0*/  DFMA.RP R8, -R12, R10, R8 ;  /* 0x0000000a0c08722b */ /* 0x000fd00000008108 */
[----:B------:R-:W-:-:S06]  /*09f0*/  DSETP.GT.AND P1, PT, R8, RZ, PT ;  /* 0x000000ff0800722a */ /* 0x000fcc0003f24000 */
[----:B------:R-:W-:Y:S02]  /*0a00*/  FSEL R10, R10, R12, P1 ;  /* 0x0000000c0a0a7208 */ /* 0x000fe40000800000 */
[----:B------:R-:W-:Y:S01]  /*0a10*/  FSEL R11, R11, R13, P1 ;  /* 0x0000000d0b0b7208 */ /* 0x000fe20000800000 */
[----:B------:R-:W-:Y:S06]  /*0a20*/  BRA `(.L_x_23) ;  /* 0x0000000000647947 */ /* 0x000fec0003800000 */
.L_x_22:
[----:B------:R-:W-:-:S14]  /*0a30*/  DSETP.NE.AND P1, PT, R8, RZ, PT ;  /* 0x000000ff0800722a */ /* 0x000fdc0003f25000 */
[----:B------:R-:W-:Y:S05]  /*0a40*/  @!P1 BRA `(.L_x_24) ;  /* 0x0000000000589947 */ /* 0x000fea0003800000 */
[----:B------:R-:W-:-:S13]  /*0a50*/  ISETP.GE.AND P1, PT, R9, RZ, PT ;  /* 0x000000ff0900720c */ /* 0x000fda0003f26270 */
[----:B------:R-:W-:Y:S02]  /*0a60*/  @!P1 IMAD.MOV.U32 R10, RZ, RZ, 0x0 ;  /* 0x00000000ff0a9424 */ /* 0x000fe400078e00ff */
[----:B------:R-:W-:Y:S01]  /*0a70*/  @!P1 IMAD.MOV.U32 R11, RZ, RZ, -0x80000 ;  /* 0xfff80000ff0b9424 */ /* 0x000fe200078e00ff */
[----:B------:R-:W-:Y:S06]  /*0a80*/  @!P1 BRA `(.L_x_23) ;  /* 0x00000000004c9947 */ /* 0x000fec0003800000 */
[----:B------:R-:W-:-:S13]  /*0a90*/  ISETP.GT.AND P1, PT, R9, 0x7fefffff, PT ;  /* 0x7fefffff0900780c */ /* 0x000fda0003f24270 */
[----:B------:R-:W-:Y:S05]  /*0aa0*/  @P1 BRA `(.L_x_24) ;  /* 0x0000000000401947 */ /* 0x000fea0003800000 */
[----:B------:R-:W-:Y:S01]  /*0ab0*/  DMUL R8, R8, 8.11296384146066816958e+31 ;  /* 0x4690000008087828 */ /* 0x000fe20000000000 */
[----:B------:R-:W-:Y:S02]  /*0ac0*/  IMAD.MOV.U32 R10, RZ, RZ, RZ ;  /* 0x000000ffff0a7224 */ /* 0x000fe400078e00ff */
[----:B------:R-:W-:Y:S02]  /*0ad0*/  IMAD.MOV.U32 R14, RZ, RZ, 0x0 ;  /* 0x00000000ff0e7424 */ /* 0x000fe400078e00ff */
[----:B------:R-:W-:Y:S01]  /*0ae0*/  IMAD.MOV.U32 R15, RZ, RZ, 0x3fd80000 ;  /* 0x3fd80000ff0f7424 */ /* 0x000fe200078e00ff */
[----:B------:R-:W0:Y:S02]  /*0af0*/  MUFU.RSQ64H R11, R9 ;  /* 0x00000009000b7308 */ /* 0x000e240000001c00 */
[----:B0-----:R-:W-:-:S08]  /*0b00*/  DMUL R12, R10, R10 ;  /* 0x0000000a0a0c7228 */ /* 0x001fd00000000000 */
[----:B------:R-:W-:-:S08]  /*0b10*/  DFMA R12, R8, -R12, 1 ;  /* 0x3ff00000080c742b */ /* 0x000fd0000000080c */
[----:B------:R-:W-:Y:S02]  /*0b20*/  DFMA R14, R12, R14, 0.5 ;  /* 0x3fe000000c0e742b */ /* 0x000fe4000000000e */
[----:B------:R-:W-:-:S08]  /*0b30*/  DMUL R12, R10, R12 ;  /* 0x0000000c0a0c7228 */ /* 0x000fd00000000000 */
[----:B------:R-:W-:-:S08]  /*0b40*/  DFMA R12, R14, R12, R10 ;  /* 0x0000000c0e0c722b */ /* 0x000fd0000000000a */
[----:B------:R-:W-:Y:S02]  /*0b50*/  DMUL R10, R8, R12 ;  /* 0x0000000c080a7228 */ /* 0x000fe40000000000 */
[----:B------:R-:W-:-:S06]  /*0b60*/  VIADD R13, R13, 0xfff00000 ;  /* 0xfff000000d0d7836 */ /* 0x000fcc0000000000 */
[----:B------:R-:W-:-:S08]  /*0b70*/  DFMA R14, R10, -R10, R8 ;  /* 0x8000000a0a0e722b */ /* 0x000fd00000000008 */
[----:B------:R-:W-:-:S10]  /*0b80*/  DFMA R10, R12, R14, R10 ;  /* 0x0000000e0c0a722b */ /* 0x000fd4000000000a */
[----:B------:R-:W-:Y:S01]  /*0b90*/  VIADD R11, R11, 0xfcb00000 ;  /* 0xfcb000000b0b7836 */ /* 0x000fe20000000000 */
[----:B------:R-:W-:Y:S06]  /*0ba0*/  BRA `(.L_x_23) ;  /* 0x0000000000047947 */ /* 0x000fec0003800000 */
.L_x_24:
[----:B------:R-:W-:-:S11]  /*0bb0*/  DADD R10, R8, R8 ;  /* 0x00000000080a7229 */ /* 0x000fd60000000008 */
.L_x_23:
[----:B------:R-:W-:Y:S05]  /*0bc0*/  BSYNC.RECONVERGENT B2 ;  /* 0x0000000000027941 */ /* 0x000fea0003800200 */
.L_x_21:
[----:B------:R-:W-:-:S04]  /*0bd0*/  IMAD.MOV.U32 R21, RZ, RZ, 0x0 ;  /* 0x00000000ff157424 */ /* 0x000fc800078e00ff */
[----:B------:R-:W-:Y:S05]  /*0be0*/  RET.REL.NODEC R20 `(metricCenter) ;  /* 0xfffffff414047950 */ /* 0x000fea0003c3ffff */
.L_x_25:
[----:B------:R-:W-:-:S00]  /*0bf0*/  BRA `(.L_x_25) ;  /* 0xfffffffc00fc7947 */ /* 0x000fc0000383ffff */
[----:B------:R-:W-:-:S00]  /*0c00*/  NOP ;  /* 0x0000000000007918 */ /* 0x000fc00000000000 */
[----:B------:R-:W-:-:S00]  /*0c10*/  NOP ;  /* 0x0000000000007918 */ /* 0x000fc00000000000 */
[----:B------:R-:W-:-:S00]  /*0c20*/  NOP ;  /* 0x0000000000007918 */ /* 0x000fc00000000000 */
[----:B------:R-:W-:-:S00]  /*0c30*/  NOP ;  /* 0x0000000000007918 */ /* 0x000fc00000000000 */
[----:B------:R-:W-:-:S00]  /*0c40*/  NOP ;  /* 0x0000000000007918 */ /* 0x000fc00000000000 */
[----:B------:R-:W-:-:S00]  /*0c50*/  NOP ;  /* 0x0000000000007918 */ /* 0x000fc00000000000 */
[----:B------:R-:W-:-:S00]  /*0c60*/  NOP ;  /* 0x0000000000007918 */ /* 0x000fc00000000000 */
[----:B------:R-:W-:-:S00]  /*0c70*/  NOP ;  /* 0x0000000000007918 */ /* 0x000fc00000000000 */
.L_x_26:


//--------------------- .nv.shared.metricCenter   --------------------------
	.section	.nv.shared.metricCenter,"aw",@nobits
	.sectionflags	@""
	.align	8
.nv.shared.metricCenter:
	.zero		3072


//--------------------- .nv.shared.reserved.0     --------------------------
	.section	.nv.shared.reserved.0,"aw",@nobits
	.weak		__nv_reservedSMEM_offset_0_alias
	.size		__nv_reservedSMEM_offset_0_alias, 0, 64
	.other		__nv_reservedSMEM_offset_0_alias,@"STO_CUDA_RESERVED_SHARED STV_DEFAULT"
__nv_reservedSMEM_offset_0_alias:
	.zero		0
	.zero		64


//--------------------- .nv.global                --------------------------
	.section	.nv.global,"aw",@nobits
	.align	8
.nv.global:
	.type		devResult,@object
	.size		devResult,(.L_0 - devResult)
devResult:
	.zero		16
.L_0:


//--------------------- .nv.constant0.metricCenter --------------------------
	.section	.nv.constant0.metricCenter,"a",@progbits
	.sectionflags	@""
	.align	4
.nv.constant0.metricCenter:
	.zero		916


//--------------------- SYMBOLS --------------------------

	.type		.nv.reservedSmem.offset0,@object
	.size		.nv.reservedSmem.offset0,0x4
	.type		.nv.reservedSmem.cap,@object
	.size		.nv.reservedSmem.cap,0x4
